//
// Generated by NVIDIA NVVM Compiler
//
// Compiler Build ID: CL-36424714
// Cuda compilation tools, release 13.0, V13.0.88
// Based on NVVM 20.0.0
//

.version 9.0
.target sm_100
.address_size 64

	// .globl	_Z9matrixMulPdS_S_iiii

.visible .entry _Z9matrixMulPdS_S_iiii(
	.param .u64 .ptr .align 1 _Z9matrixMulPdS_S_iiii_param_0,
	.param .u64 .ptr .align 1 _Z9matrixMulPdS_S_iiii_param_1,
	.param .u64 .ptr .align 1 _Z9matrixMulPdS_S_iiii_param_2,
	.param .u32 _Z9matrixMulPdS_S_iiii_param_3,
	.param .u32 _Z9matrixMulPdS_S_iiii_param_4,
	.param .u32 _Z9matrixMulPdS_S_iiii_param_5,
	.param .u32 _Z9matrixMulPdS_S_iiii_param_6
)
{
	.reg .pred 	%p<13>;
	.reg .b32 	%r<41>;
	.reg .b64 	%rd<53>;
	.reg .b64 	%fd<68>;

	ld.param.u64 	%rd7, [_Z9matrixMulPdS_S_iiii_param_0];
	ld.param.u64 	%rd8, [_Z9matrixMulPdS_S_iiii_param_1];
	ld.param.u64 	%rd6, [_Z9matrixMulPdS_S_iiii_param_2];
	ld.param.u32 	%r20, [_Z9matrixMulPdS_S_iiii_param_3];
	ld.param.u32 	%r18, [_Z9matrixMulPdS_S_iiii_param_5];
	ld.param.u32 	%r19, [_Z9matrixMulPdS_S_iiii_param_6];
	cvta.to.global.u64 	%rd1, %rd8;
	cvta.to.global.u64 	%rd2, %rd7;
	mov.u32 	%r21, %ctaid.y;
	mov.u32 	%r22, %ntid.y;
	mov.u32 	%r23, %tid.y;
	mad.lo.s32 	%r1, %r21, %r22, %r23;
	mov.u32 	%r24, %ctaid.x;
	mov.u32 	%r25, %ntid.x;
	mov.u32 	%r26, %tid.x;
	mad.lo.s32 	%r2, %r24, %r25, %r26;
	setp.ge.s32 	%p1, %r1, %r20;
	setp.ge.s32 	%p2, %r2, %r19;
	or.pred  	%p3, %p1, %p2;
	@%p3 bra 	$L__BB0_14;
	setp.lt.s32 	%p4, %r18, 1;
	mov.f64 	%fd67, 0d0000000000000000;
	@%p4 bra 	$L__BB0_13;
	mul.lo.s32 	%r3, %r18, %r1;
	and.b32  	%r4, %r18, 7;
	setp.lt.u32 	%p5, %r18, 8;
	mov.f64 	%fd67, 0d0000000000000000;
	mov.b32 	%r39, 0;
	@%p5 bra 	$L__BB0_5;
	and.b32  	%r39, %r18, 2147483640;
	neg.s32 	%r37, %r39;
	shl.b32 	%r7, %r19, 3;
	mul.wide.u32 	%rd9, %r3, 8;
	add.s64 	%rd10, %rd9, %rd2;
	add.s64 	%rd52, %rd10, 32;
	mov.f64 	%fd67, 0d0000000000000000;
	mul.wide.s32 	%rd13, %r19, 8;
	mov.u32 	%r36, %r2;
$L__BB0_4:
	.pragma "nounroll";
	ld.global.f64 	%fd17, [%rd52+-32];
	mul.wide.s32 	%rd11, %r36, 8;
	add.s64 	%rd12, %rd1, %rd11;
	ld.global.f64 	%fd18, [%rd12];
	fma.rn.f64 	%fd19, %fd17, %fd18, %fd67;
	ld.global.f64 	%fd20, [%rd52+-24];
	add.s64 	%rd14, %rd12, %rd13;
	ld.global.f64 	%fd21, [%rd14];
	fma.rn.f64 	%fd22, %fd20, %fd21, %fd19;
	ld.global.f64 	%fd23, [%rd52+-16];
	add.s64 	%rd15, %rd14, %rd13;
	ld.global.f64 	%fd24, [%rd15];
	fma.rn.f64 	%fd25, %fd23, %fd24, %fd22;
	ld.global.f64 	%fd26, [%rd52+-8];
	add.s64 	%rd16, %rd15, %rd13;
	ld.global.f64 	%fd27, [%rd16];
	fma.rn.f64 	%fd28, %fd26, %fd27, %fd25;
	ld.global.f64 	%fd29, [%rd52];
	add.s64 	%rd17, %rd16, %rd13;
	ld.global.f64 	%fd30, [%rd17];
	fma.rn.f64 	%fd31, %fd29, %fd30, %fd28;
	ld.global.f64 	%fd32, [%rd52+8];
	add.s64 	%rd18, %rd17, %rd13;
	ld.global.f64 	%fd33, [%rd18];
	fma.rn.f64 	%fd34, %fd32, %fd33, %fd31;
	ld.global.f64 	%fd35, [%rd52+16];
	add.s64 	%rd19, %rd18, %rd13;
	ld.global.f64 	%fd36, [%rd19];
	fma.rn.f64 	%fd37, %fd35, %fd36, %fd34;
	ld.global.f64 	%fd38, [%rd52+24];
	add.s64 	%rd20, %rd19, %rd13;
	ld.global.f64 	%fd39, [%rd20];
	fma.rn.f64 	%fd67, %fd38, %fd39, %fd37;
	add.s32 	%r37, %r37, 8;
	add.s32 	%r36, %r36, %r7;
	add.s64 	%rd52, %rd52, 64;
	setp.ne.s32 	%p6, %r37, 0;
	@%p6 bra 	$L__BB0_4;
$L__BB0_5:
	setp.eq.s32 	%p7, %r4, 0;
	@%p7 bra 	$L__BB0_13;
	and.b32  	%r13, %r18, 3;
	setp.lt.u32 	%p8, %r4, 4;
	@%p8 bra 	$L__BB0_8;
	add.s32 	%r28, %r39, %r3;
	mul.wide.u32 	%rd21, %r28, 8;
	add.s64 	%rd22, %rd2, %rd21;
	ld.global.f64 	%fd41, [%rd22];
	mad.lo.s32 	%r29, %r39, %r19, %r2;
	mul.wide.s32 	%rd23, %r29, 8;
	add.s64 	%rd24, %rd1, %rd23;
	ld.global.f64 	%fd42, [%rd24];
	fma.rn.f64 	%fd43, %fd41, %fd42, %fd67;
	cvt.u64.u32 	%rd25, %r3;
	cvt.u64.u32 	%rd26, %r39;
	add.s64 	%rd27, %rd26, %rd25;
	shl.b64 	%rd28, %rd27, 3;
	add.s64 	%rd29, %rd2, %rd28;
	ld.global.f64 	%fd44, [%rd29+8];
	mul.wide.s32 	%rd30, %r19, 8;
	add.s64 	%rd31, %rd24, %rd30;
	ld.global.f64 	%fd45, [%rd31];
	fma.rn.f64 	%fd46, %fd44, %fd45, %fd43;
	ld.global.f64 	%fd47, [%rd29+16];
	add.s64 	%rd32, %rd31, %rd30;
	ld.global.f64 	%fd48, [%rd32];
	fma.rn.f64 	%fd49, %fd47, %fd48, %fd46;
	ld.global.f64 	%fd50, [%rd29+24];
	add.s64 	%rd33, %rd32, %rd30;
	ld.global.f64 	%fd51, [%rd33];
	fma.rn.f64 	%fd67, %fd50, %fd51, %fd49;
	add.s32 	%r39, %r39, 4;
$L__BB0_8:
	setp.eq.s32 	%p9, %r13, 0;
	@%p9 bra 	$L__BB0_13;
	setp.eq.s32 	%p10, %r13, 1;
	@%p10 bra 	$L__BB0_11;
	add.s32 	%r30, %r39, %r3;
	mul.wide.u32 	%rd34, %r30, 8;
	add.s64 	%rd35, %rd2, %rd34;
	ld.global.f64 	%fd53, [%rd35];
	mad.lo.s32 	%r31, %r39, %r19, %r2;
	mul.wide.s32 	%rd36, %r31, 8;
	add.s64 	%rd37, %rd1, %rd36;
	ld.global.f64 	%fd54, [%rd37];
	fma.rn.f64 	%fd55, %fd53, %fd54, %fd67;
	cvt.u64.u32 	%rd38, %r3;
	cvt.u64.u32 	%rd39, %r39;
	add.s64 	%rd40, %rd39, %rd38;
	shl.b64 	%rd41, %rd40, 3;
	add.s64 	%rd42, %rd2, %rd41;
	ld.global.f64 	%fd56, [%rd42+8];
	mul.wide.s32 	%rd43, %r19, 8;
	add.s64 	%rd44, %rd37, %rd43;
	ld.global.f64 	%fd57, [%rd44];
	fma.rn.f64 	%fd67, %fd56, %fd57, %fd55;
	add.s32 	%r39, %r39, 2;
$L__BB0_11:
	and.b32  	%r32, %r18, 1;
	setp.eq.b32 	%p11, %r32, 1;
	not.pred 	%p12, %p11;
	@%p12 bra 	$L__BB0_13;
	add.s32 	%r33, %r39, %r3;
	mul.wide.u32 	%rd45, %r33, 8;
	add.s64 	%rd46, %rd2, %rd45;
	ld.global.f64 	%fd58, [%rd46];
	mad.lo.s32 	%r34, %r39, %r19, %r2;
	mul.wide.s32 	%rd47, %r34, 8;
	add.s64 	%rd48, %rd1, %rd47;
	ld.global.f64 	%fd59, [%rd48];
	fma.rn.f64 	%fd67, %fd58, %fd59, %fd67;
$L__BB0_13:
	mad.lo.s32 	%r35, %r19, %r1, %r2;
	cvta.to.global.u64 	%rd49, %rd6;
	mul.wide.s32 	%rd50, %r35, 8;
	add.s64 	%rd51, %rd49, %rd50;
	st.global.f64 	[%rd51], %fd67;
$L__BB0_14:
	ret;

}


// ===== COMPILED SASS (sm_100) =====

	.target	sm_100

	.elftype	@"ET_EXEC"


//--------------------- .note.nv.tkinfo           --------------------------
	.section	.note.nv.tkinfo,"",@"SHT_NOTE"
	.sectionflags	@"SHF_NOTE_NV_TKINFO"
	.tkinfo
        /*0018*/ 	.word	0x00000002
        /*0030*/ 	.string	""
        /*0030*/ 	.string	"ptxas"
        /*0030*/ 	.string	"Cuda compilation tools, release 13.0, V13.0.88"
        /*0030*/ 	.string	"Build cuda_13.0.r13.0/compiler.36424714_0"
        /*0030*/ 	.string	"-arch sm_100 -m 64 "



//--------------------- .note.nv.cuinfo           --------------------------
	.section	.note.nv.cuinfo,"",@"SHT_NOTE"
	.sectionflags	@"SHF_NOTE_NV_CUINFO"
        /*0018*/ 	.short	0x0002
        /*001a*/ 	.short	0x0064
        /*001c*/ 	.short	0x0082
	.zero		2


//--------------------- .nv.info                  --------------------------
	.section	.nv.info,"",@"SHT_CUDA_INFO"
	.align	4


	//----- nvinfo : EIATTR_REGCOUNT
	.align		4
        /*0000*/ 	.byte	0x04, 0x2f
        /*0002*/ 	.short	(.L_1 - .L_0)
	.align		4
.L_0:
        /*0004*/ 	.word	index@(_Z9matrixMulPdS_S_iiii)
        /*0008*/ 	.word	0x00000020


	//----- nvinfo : EIATTR_FRAME_SIZE
	.align		4
.L_1:
        /*000c*/ 	.byte	0x04, 0x11
        /*000e*/ 	.short	(.L_3 - .L_2)
	.align		4
.L_2:
        /*0010*/ 	.word	index@(_Z9matrixMulPdS_S_iiii)
        /*0014*/ 	.word	0x00000000


	//----- nvinfo : EIATTR_MIN_STACK_SIZE
	.align		4
.L_3:
        /*0018*/ 	.byte	0x04, 0x12
        /*001a*/ 	.short	(.L_5 - .L_4)
	.align		4
.L_4:
        /*001c*/ 	.word	index@(_Z9matrixMulPdS_S_iiii)
        /*0020*/ 	.word	0x00000000
.L_5:


//--------------------- .nv.compat                --------------------------
	.section	.nv.compat,"",@"SHT_CUDA_COMPAT_INFO"
	.align	4
        /*0000*/ 	.byte	0x02, 0x09, 0x00, 0x00, 0x02, 0x02, 0x01, 0x00, 0x02, 0x05, 0x05, 0x00, 0x03, 0x07, 0x01, 0x01
        /*0010*/ 	.byte	0x02, 0x03, 0x00, 0x00, 0x02, 0x06, 0x01, 0x00, 0x04, 0x0b, 0x08, 0x00, 0x01, 0x00, 0x00, 0x00
        /*0020*/ 	.byte	0x00, 0x00, 0x00, 0x00


//--------------------- .nv.info._Z9matrixMulPdS_S_iiii --------------------------
	.section	.nv.info._Z9matrixMulPdS_S_iiii,"",@"SHT_CUDA_INFO"
	.sectionflags	@""
	.align	4


	//----- nvinfo : EIATTR_CUDA_API_VERSION
	.align		4
        /*0000*/ 	.byte	0x04, 0x37
        /*0002*/ 	.short	(.L_7 - .L_6)
.L_6:
        /*0004*/ 	.word	0x00000082


	//----- nvinfo : EIATTR_KPARAM_INFO
	.align		4
.L_7:
        /*0008*/ 	.byte	0x04, 0x17
        /*000a*/ 	.short	(.L_9 - .L_8)
.L_8:
        /*000c*/ 	.word	0x00000000
        /*0010*/ 	.short	0x0006
        /*0012*/ 	.short	0x0024
        /*0014*/ 	.byte	0x00, 0xf0, 0x11, 0x00


	//----- nvinfo : EIATTR_KPARAM_INFO
	.align		4
.L_9:
        /*0018*/ 	.byte	0x04, 0x17
        /*001a*/ 	.short	(.L_11 - .L_10)
.L_10:
        /*001c*/ 	.word	0x00000000
        /*0020*/ 	.short	0x0005
        /*0022*/ 	.short	0x0020
        /*0024*/ 	.byte	0x00, 0xf0, 0x11, 0x00


	//----- nvinfo : EIATTR_KPARAM_INFO
	.align		4
.L_11:
        /*0028*/ 	.byte	0x04, 0x17
        /*002a*/ 	.short	(.L_13 - .L_12)
.L_12:
        /*002c*/ 	.word	0x00000000
        /*0030*/ 	.short	0x0004
        /*0032*/ 	.short	0x001c
        /*0034*/ 	.byte	0x00, 0xf0, 0x11, 0x00


	//----- nvinfo : EIATTR_KPARAM_INFO
	.align		4
.L_13:
        /*0038*/ 	.byte	0x04, 0x17
        /*003a*/ 	.short	(.L_15 - .L_14)
.L_14:
        /*003c*/ 	.word	0x00000000
        /*0040*/ 	.short	0x0003
        /*0042*/ 	.short	0x0018
        /*0044*/ 	.byte	0x00, 0xf0, 0x11, 0x00


	//----- nvinfo : EIATTR_KPARAM_INFO
	.align		4
.L_15:
        /*0048*/ 	.byte	0x04, 0x17
        /*004a*/ 	.short	(.L_17 - .L_16)
.L_16:
        /*004c*/ 	.word	0x00000000
        /*0050*/ 	.short	0x0002
        /*0052*/ 	.short	0x0010
        /*0054*/ 	.byte	0x00, 0xf5, 0x21, 0x00


	//----- nvinfo : EIATTR_KPARAM_INFO
	.align		4
.L_17:
        /*0058*/ 	.byte	0x04, 0x17
        /*005a*/ 	.short	(.L_19 - .L_18)
.L_18:
        /*005c*/ 	.word	0x00000000
        /*0060*/ 	.short	0x0001
        /*0062*/ 	.short	0x0008
        /*0064*/ 	.byte	0x00, 0xf5, 0x21, 0x00


	//----- nvinfo : EIATTR_KPARAM_INFO
	.align		4
.L_19:
        /*0068*/ 	.byte	0x04, 0x17
        /*006a*/ 	.short	(.L_21 - .L_20)
.L_20:
        /*006c*/ 	.word	0x00000000
        /*0070*/ 	.short	0x0000
        /*0072*/ 	.short	0x0000
        /*0074*/ 	.byte	0x00, 0xf5, 0x21, 0x00


	//----- nvinfo : EIATTR_SPARSE_MMA_MASK
	.align		4
.L_21:
        /*0078*/ 	.byte	0x03, 0x50
        /*007a*/ 	.short	0x0000


	//----- nvinfo : EIATTR_MAXREG_COUNT
	.align		4
        /*007c*/ 	.byte	0x03, 0x1b
        /*007e*/ 	.short	0x00ff


	//----- nvinfo : EIATTR_MERCURY_ISA_VERSION
	.align		4
        /*0080*/ 	.byte	0x03, 0x5f
        /*0082*/ 	.short	0x0101


	//----- nvinfo : EIATTR_VRC_CTA_INIT_COUNT
	.align		4
        /*0084*/ 	.byte	0x02, 0x4a
	.zero		1
	.zero		1


	//----- nvinfo : EIATTR_EXIT_INSTR_OFFSETS
	.align		4
        /*0088*/ 	.byte	0x04, 0x1c
        /*008a*/ 	.short	(.L_23 - .L_22)


	//   ....[0]....
.L_22:
        /*008c*/ 	.word	0x000000d0


	//   ....[1]....
        /*0090*/ 	.word	0x000008f0


	//----- nvinfo : EIATTR_CBANK_PARAM_SIZE
	.align		4
.L_23:
        /*0094*/ 	.byte	0x03, 0x19
        /*0096*/ 	.short	0x0028


	//----- nvinfo : EIATTR_PARAM_CBANK
	.align		4
        /*0098*/ 	.byte	0x04, 0x0a
        /*009a*/ 	.short	(.L_25 - .L_24)
	.align		4
.L_24:
        /*009c*/ 	.word	index@(.nv.constant0._Z9matrixMulPdS_S_iiii)
        /*00a0*/ 	.short	0x0380
        /*00a2*/ 	.short	0x0028


	//----- nvinfo : EIATTR_SW_WAR
	.align		4
.L_25:
        /*00a4*/ 	.byte	0x04, 0x36
        /*00a6*/ 	.short	(.L_27 - .L_26)
.L_26:
        /*00a8*/ 	.word	0x00000008
.L_27:


//--------------------- .nv.callgraph             --------------------------
	.section	.nv.callgraph,"",@"SHT_CUDA_CALLGRAPH"
	.align	4
	.sectionentsize	8
	.align		4
        /*0000*/ 	.word	0x00000000
	.align		4
        /*0004*/ 	.word	0xffffffff
	.align		4
        /*0008*/ 	.word	0x00000000
	.align		4
        /*000c*/ 	.word	0xfffffffe
	.align		4
        /*0010*/ 	.word	0x00000000
	.align		4
        /*0014*/ 	.word	0xfffffffd
	.align		4
        /*0018*/ 	.word	0x00000000
	.align		4
        /*001c*/ 	.word	0xfffffffc


//--------------------- .text._Z9matrixMulPdS_S_iiii --------------------------
	.section	.text._Z9matrixMulPdS_S_iiii,"ax",@progbits
	.align	128
        .global         _Z9matrixMulPdS_S_iiii
        .type           _Z9matrixMulPdS_S_iiii,@function
        .size           _Z9matrixMulPdS_S_iiii,(.L_x_5 - _Z9matrixMulPdS_S_iiii)
        .other          _Z9matrixMulPdS_S_iiii,@"STO_CUDA_ENTRY STV_DEFAULT"
_Z9matrixMulPdS_S_iiii:
.text._Z9matrixMulPdS_S_iiii:
[----:B------:R-:W-:Y:S01]  /*0000*/  LDC R1, c[0x0][0x37c] ;  /* 0x0000df00ff017b82 */ /* 0x000fe20000000800 */
[----:B------:R-:W0:Y:S07]  /*0010*/  S2R R4, SR_TID.X ;  /* 0x0000000000047919 */ /* 0x000e2e0000002100 */
[----:B------:R-:W1:Y:S01]  /*0020*/  LDC R2, c[0x0][0x364] ;  /* 0x0000d900ff027b82 */ /* 0x000e620000000800 */
[----:B------:R-:W2:Y:S01]  /*0030*/  LDCU UR6, c[0x0][0x398] ;  /* 0x00007300ff0677ac */ /* 0x000ea20008000800 */
[----:B------:R-:W1:Y:S06]  /*0040*/  S2R R5, SR_TID.Y ;  /* 0x0000000000057919 */ /* 0x000e6c0000002200 */
[----:B------:R-:W0:Y:S08]  /*0050*/  S2UR UR5, SR_CTAID.X ;  /* 0x00000000000579c3 */ /* 0x000e300000002500 */
[----:B------:R-:W0:Y:S08]  /*0060*/  LDC R3, c[0x0][0x360] ;  /* 0x0000d800ff037b82 */ /* 0x000e300000000800 */
[----:B------:R-:W1:Y:S08]  /*0070*/  S2UR UR4, SR_CTAID.Y ;  /* 0x00000000000479c3 */ /* 0x000e700000002600 */
[----:B------:R-:W3:Y:S01]  /*0080*/  LDC R0, c[0x0][0x3a4] ;  /* 0x0000e900ff007b82 */ /* 0x000ee20000000800 */
[----:B0-----:R-:W-:-:S02]  /*0090*/  IMAD R3, R3, UR5, R4 ;  /* 0x0000000503037c24 */ /* 0x001fc4000f8e0204 */
[----:B-1----:R-:W-:-:S03]  /*00a0*/  IMAD R2, R2, UR4, R5 ;  /* 0x0000000402027c24 */ /* 0x002fc6000f8e0205 */
[----:B---3--:R-:W-:-:S04]  /*00b0*/  ISETP.GE.AND P0, PT, R3, R0, PT ;  /* 0x000000000300720c */ /* 0x008fc80003f06270 */
[----:B--2---:R-:W-:-:S13]  /*00c0*/  ISETP.GE.OR P0, PT, R2, UR6, P0 ;  /* 0x0000000602007c0c */ /* 0x004fda0008706670 */
[----:B------:R-:W-:Y:S05]  /*00d0*/  @P0 EXIT ;  /* 0x000000000000094d */ /* 0x000fea0003800000 */
[----:B------:R-:W0:Y:S01]  /*00e0*/  LDC R5, c[0x0][0x3a0] ;  /* 0x0000e800ff057b82 */ /* 0x000e220000000800 */
[----:B------:R-:W1:Y:S01]  /*00f0*/  LDCU.64 UR4, c[0x0][0x358] ;  /* 0x00006b00ff0477ac */ /* 0x000e620008000a00 */
[----:B------:R-:W-:Y:S02]  /*0100*/  CS2R R18, SRZ ;  /* 0x0000000000127805 */ /* 0x000fe4000001ff00 */
[----:B0-----:R-:W-:-:S13]  /*0110*/  ISETP.GE.AND P0, PT, R5, 0x1, PT ;  /* 0x000000010500780c */ /* 0x001fda0003f06270 */
[----:B-1----:R-:W-:Y:S05]  /*0120*/  @!P0 BRA `(.L_x_0) ;  /* 0x0000000400e08947 */ /* 0x002fea0003800000 */
[C---:B------:R-:W-:Y:S01]  /*0130*/  ISETP.GE.U32.AND P1, PT, R5.reuse, 0x8, PT ;  /* 0x000000080500780c */ /* 0x040fe20003f26070 */
[----:B------:R-:W-:Y:S01]  /*0140*/  HFMA2 R7, -RZ, RZ, 0, 0 ;  /* 0x00000000ff077431 */ /* 0x000fe200000001ff */
[----:B------:R-:W-:Y:S01]  /*0150*/  LOP3.LUT R4, R5, 0x7, RZ, 0xc0, !PT ;  /* 0x0000000705047812 */ /* 0x000fe200078ec0ff */
[----:B------:R-:W-:Y:S01]  /*0160*/  IMAD R6, R2, R5, RZ ;  /* 0x0000000502067224 */ /* 0x000fe200078e02ff */
[----:B------:R-:W-:Y:S02]  /*0170*/  CS2R R18, SRZ ;  /* 0x0000000000127805 */ /* 0x000fe4000001ff00 */
[----:B------:R-:W-:-:S07]  /*0180*/  ISETP.NE.AND P0, PT, R4, RZ, PT ;  /* 0x000000ff0400720c */ /* 0x000fce0003f05270 */
[----:B------:R-:W-:Y:S06]  /*0190*/  @!P1 BRA `(.L_x_1) ;  /* 0x0000000000c49947 */ /* 0x000fec0003800000 */
[----:B------:R-:W0:Y:S01]  /*01a0*/  LDC.64 R8, c[0x0][0x380] ;  /* 0x0000e000ff087b82 */ /* 0x000e220000000a00 */
[----:B------:R-:W-:Y:S01]  /*01b0*/  LOP3.LUT R7, R5, 0x7ffffff8, RZ, 0xc0, !PT ;  /* 0x7ffffff805077812 */ /* 0x000fe200078ec0ff */
[----:B------:R-:W-:Y:S01]  /*01c0*/  IMAD.MOV.U32 R27, RZ, RZ, R3 ;  /* 0x000000ffff1b7224 */ /* 0x000fe200078e0003 */
[----:B------:R-:W-:-:S03]  /*01d0*/  CS2R R18, SRZ ;  /* 0x0000000000127805 */ /* 0x000fc6000001ff00 */
[----:B------:R-:W-:Y:S02]  /*01e0*/  IMAD.MOV R26, RZ, RZ, -R7 ;  /* 0x000000ffff1a7224 */ /* 0x000fe400078e0a07 */
[----:B0-----:R-:W-:-:S03]  /*01f0*/  IMAD.WIDE.U32 R8, R6, 0x8, R8 ;  /* 0x0000000806087825 */ /* 0x001fc600078e0008 */
[----:B------:R-:W-:-:S04]  /*0200*/  IADD3 R10, P1, PT, R8, 0x20, RZ ;  /* 0x00000020080a7810 */ /* 0x000fc80007f3e0ff */
[----:B------:R-:W-:-:S09]  /*0210*/  IADD3.X R11, PT, PT, RZ, R9, RZ, P1, !PT ;  /* 0x00000009ff0b7210 */ /* 0x000fd20000ffe4ff */
.L_x_2:
[----:B------:R-:W0:Y:S01]  /*0220*/  LDC.64 R22, c[0x0][0x388] ;  /* 0x0000e200ff167b82 */ /* 0x000e220000000a00 */
[----:B------:R-:W-:Y:S01]  /*0230*/  MOV R8, R10 ;  /* 0x0000000a00087202 */ /* 0x000fe20000000f00 */
[----:B------:R-:W-:-:S05]  /*0240*/  IMAD.MOV.U32 R9, RZ, RZ, R11 ;  /* 0x000000ffff097224 */ /* 0x000fca00078e000b */
[----:B------:R-:W2:Y:S04]  /*0250*/  LDG.E.64 R14, desc[UR4][R8.64+-0x20] ;  /* 0xffffe004080e7981 */ /* 0x000ea8000c1e1b00 */
[----:B------:R-:W3:Y:S01]  /*0260*/  LDG.E.64 R10, desc[UR4][R8.64+-0x18] ;  /* 0xffffe804080a7981 */ /* 0x000ee2000c1e1b00 */
[----:B0-----:R-:W-:-:S05]  /*0270*/  IMAD.WIDE R22, R27, 0x8, R22 ;  /* 0x000000081b167825 */ /* 0x001fca00078e0216 */
[----:B------:R-:W2:Y:S01]  /*0280*/  LDG.E.64 R12, desc[UR4][R22.64] ;  /* 0x00000004160c7981 */ /* 0x000ea2000c1e1b00 */
[----:B------:R-:W-:-:S05]  /*0290*/  IMAD.WIDE R28, R0, 0x8, R22 ;  /* 0x00000008001c7825 */ /* 0x000fca00078e0216 */
[----:B------:R-:W3:Y:S01]  /*02a0*/  LDG.E.64 R16, desc[UR4][R28.64] ;  /* 0x000000041c107981 */ /* 0x000ee2000c1e1b00 */
[C---:B------:R-:W-:Y:S01]  /*02b0*/  IMAD.WIDE R24, R0.reuse, 0x8, R28 ;  /* 0x0000000800187825 */ /* 0x040fe200078e021c */
[----:B--2---:R-:W-:Y:S02]  /*02c0*/  DFMA R18, R14, R12, R18 ;  /* 0x0000000c0e12722b */ /* 0x004fe40000000012 */
[----:B------:R-:W2:Y:S04]  /*02d0*/  LDG.E.64 R14, desc[UR4][R8.64+-0x10] ;  /* 0xfffff004080e7981 */ /* 0x000ea8000c1e1b00 */
[----:B------:R-:W2:Y:S01]  /*02e0*/  LDG.E.64 R12, desc[UR4][R24.64] ;  /* 0x00000004180c7981 */ /* 0x000ea2000c1e1b00 */
[----:B------:R-:W-:Y:S01]  /*02f0*/  IMAD.WIDE R20, R0, 0x8, R24 ;  /* 0x0000000800147825 */ /* 0x000fe200078e0218 */
[----:B---3--:R-:W-:-:S02]  /*0300*/  DFMA R16, R10, R16, R18 ;  /* 0x000000100a10722b */ /* 0x008fc40000000012 */
[----:B------:R-:W3:Y:S04]  /*0310*/  LDG.E.64 R10, desc[UR4][R8.64+-0x8] ;  /* 0xfffff804080a7981 */ /* 0x000ee8000c1e1b00 */
        /* <DEDUP_REMOVED lines=9> */
[----:B------:R-:W-:-:S03]  /*03b0*/  IMAD.WIDE R24, R0, 0x8, R28 ;  /* 0x0000000800187825 */ /* 0x000fc600078e021c */
[----:B------:R-:W4:Y:S01]  /*03c0*/  LDG.E.64 R22, desc[UR4][R8.64+0x18] ;  /* 0x0000180408167981 */ /* 0x000f22000c1e1b00 */
[----:B------:R-:W-:-:S06]  /*03d0*/  IMAD.WIDE R20, R0, 0x8, R24 ;  /* 0x0000000800147825 */ /* 0x000fcc00078e0218 */
[----:B------:R-:W4:Y:S01]  /*03e0*/  LDG.E.64 R20, desc[UR4][R20.64] ;  /* 0x0000000414147981 */ /* 0x000f22000c1e1b00 */
[----:B--2---:R-:W-:-:S03]  /*03f0*/  DFMA R14, R16, R14, R18 ;  /* 0x0000000e100e722b */ /* 0x004fc60000000012 */
[----:B------:R-:W2:Y:S04]  /*0400*/  LDG.E.64 R16, desc[UR4][R8.64+0x10] ;  /* 0x0000100408107981 */ /* 0x000ea8000c1e1b00 */
[----:B------:R-:W2:Y:S01]  /*0410*/  LDG.E.64 R18, desc[UR4][R24.64] ;  /* 0x0000000418127981 */ /* 0x000ea2000c1e1b00 */
[----:B------:R-:W-:Y:S01]  /*0420*/  IADD3 R26, PT, PT, R26, 0x8, RZ ;  /* 0x000000081a1a7810 */ /* 0x000fe20007ffe0ff */
[----:B---3--:R-:W-:-:S03]  /*0430*/  DFMA R10, R10, R12, R14 ;  /* 0x0000000c0a0a722b */ /* 0x008fc6000000000e */
[----:B------:R-:W-:Y:S02]  /*0440*/  ISETP.NE.AND P1, PT, R26, RZ, PT ;  /* 0x000000ff1a00720c */ /* 0x000fe40003f25270 */
[----:B------:R-:W-:-:S03]  /*0450*/  LEA R27, R0, R27, 0x3 ;  /* 0x0000001b001b7211 */ /* 0x000fc600078e18ff */
[----:B--2---:R-:W-:Y:S01]  /*0460*/  DFMA R18, R16, R18, R10 ;  /* 0x000000121012722b */ /* 0x004fe2000000000a */
[----:B------:R-:W-:-:S07]  /*0470*/  IADD3 R10, P2, PT, R8, 0x40, RZ ;  /* 0x00000040080a7810 */ /* 0x000fce0007f5e0ff */
[----:B----4-:R-:W-:Y:S01]  /*0480*/  DFMA R18, R22, R20, R18 ;  /* 0x000000141612722b */ /* 0x010fe20000000012 */
[----:B------:R-:W-:Y:S01]  /*0490*/  IMAD.X R11, RZ, RZ, R9, P2 ;  /* 0x000000ffff0b7224 */ /* 0x000fe200010e0609 */
[----:B------:R-:W-:Y:S09]  /*04a0*/  @P1 BRA `(.L_x_2) ;  /* 0xfffffffc005c1947 */ /* 0x000ff2000383ffff */
.L_x_1:
[----:B------:R-:W-:Y:S05]  /*04b0*/  @!P0 BRA `(.L_x_0) ;  /* 0x0000000000fc8947 */ /* 0x000fea0003800000 */
[----:B------:R-:W-:Y:S02]  /*04c0*/  ISETP.GE.U32.AND P1, PT, R4, 0x4, PT ;  /* 0x000000040400780c */ /* 0x000fe40003f26070 */
[----:B------:R-:W-:-:S04]  /*04d0*/  LOP3.LUT R26, R5, 0x3, RZ, 0xc0, !PT ;  /* 0x00000003051a7812 */ /* 0x000fc800078ec0ff */
[----:B------:R-:W-:-:S07]  /*04e0*/  ISETP.NE.AND P0, PT, R26, RZ, PT ;  /* 0x000000ff1a00720c */ /* 0x000fce0003f05270 */
[----:B------:R-:W-:Y:S06]  /*04f0*/  @!P1 BRA `(.L_x_3) ;  /* 0x00000000006c9947 */ /* 0x000fec0003800000 */
[----:B------:R-:W0:Y:S01]  /*0500*/  LDC.64 R24, c[0x0][0x380] ;  /* 0x0000e000ff187b82 */ /* 0x000e220000000a00 */
[----:B------:R-:W1:Y:S01]  /*0510*/  LDCU.64 UR6, c[0x0][0x380] ;  /* 0x00007000ff0677ac */ /* 0x000e620008000a00 */
[C---:B------:R-:W-:Y:S01]  /*0520*/  IMAD.IADD R9, R6.reuse, 0x1, R7 ;  /* 0x0000000106097824 */ /* 0x040fe200078e0207 */
[----:B------:R-:W-:Y:S01]  /*0530*/  IADD3 R4, P1, PT, R6, R7, RZ ;  /* 0x0000000706047210 */ /* 0x000fe20007f3e0ff */
[----:B------:R-:W-:-:S04]  /*0540*/  IMAD R13, R7, R0, R3 ;  /* 0x00000000070d7224 */ /* 0x000fc800078e0203 */
[----:B------:R-:W2:Y:S01]  /*0550*/  LDC.64 R10, c[0x0][0x388] ;  /* 0x0000e200ff0a7b82 */ /* 0x000ea20000000a00 */
[----:B0-----:R-:W-:-:S06]  /*0560*/  IMAD.WIDE.U32 R24, R9, 0x8, R24 ;  /* 0x0000000809187825 */ /* 0x001fcc00078e0018 */
[----:B------:R-:W3:Y:S01]  /*0570*/  LDG.E.64 R24, desc[UR4][R24.64] ;  /* 0x0000000418187981 */ /* 0x000ee2000c1e1b00 */
[----:B--2---:R-:W-:Y:S01]  /*0580*/  IMAD.WIDE R10, R13, 0x8, R10 ;  /* 0x000000080d0a7825 */ /* 0x004fe200078e020a */
[----:B------:R-:W-:Y:S02]  /*0590*/  IADD3.X R13, PT, PT, RZ, RZ, RZ, P1, !PT ;  /* 0x000000ffff0d7210 */ /* 0x000fe40000ffe4ff */
[----:B-1----:R-:W-:Y:S02]  /*05a0*/  LEA R28, P1, R4, UR6, 0x3 ;  /* 0x00000006041c7c11 */ /* 0x002fe4000f8218ff */
[----:B------:R-:W3:Y:S01]  /*05b0*/  LDG.E.64 R8, desc[UR4][R10.64] ;  /* 0x000000040a087981 */ /* 0x000ee2000c1e1b00 */
[----:B------:R-:W-:Y:S01]  /*05c0*/  IMAD.WIDE R14, R0, 0x8, R10 ;  /* 0x00000008000e7825 */ /* 0x000fe200078e020a */
[----:B------:R-:W-:-:S05]  /*05d0*/  LEA.HI.X R29, R4, UR7, R13, 0x3, P1 ;  /* 0x00000007041d7c11 */ /* 0x000fca00088f1c0d */
[----:B------:R-:W2:Y:S01]  /*05e0*/  LDG.E.64 R12, desc[UR4][R28.64+0x8] ;  /* 0x000008041c0c7981 */ /* 0x000ea2000c1e1b00 */
[----:B------:R-:W-:-:S03]  /*05f0*/  IMAD.WIDE R20, R0, 0x8, R14 ;  /* 0x0000000800147825 */ /* 0x000fc600078e020e */
[----:B------:R-:W2:Y:S04]  /*0600*/  LDG.E.64 R10, desc[UR4][R14.64] ;  /* 0x000000040e0a7981 */ /* 0x000ea8000c1e1b00 */
[----:B------:R-:W4:Y:S01]  /*0610*/  LDG.E.64 R16, desc[UR4][R20.64] ;  /* 0x0000000414107981 */ /* 0x000f22000c1e1b00 */
[----:B------:R-:W-:-:S03]  /*0620*/  IMAD.WIDE R22, R0, 0x8, R20 ;  /* 0x0000000800167825 */ /* 0x000fc600078e0214 */
[----:B------:R-:W4:Y:S04]  /*0630*/  LDG.E.64 R14, desc[UR4][R28.64+0x10] ;  /* 0x000010041c0e7981 */ /* 0x000f28000c1e1b00 */
[----:B------:R-:W5:Y:S04]  /*0640*/  LDG.E.64 R20, desc[UR4][R28.64+0x18] ;  /* 0x000018041c147981 */ /* 0x000f68000c1e1b00 */
[----:B------:R-:W5:Y:S01]  /*0650*/  LDG.E.64 R22, desc[UR4][R22.64] ;  /* 0x0000000416167981 */ /* 0x000f62000c1e1b00 */
[----:B------:R-:W-:Y:S01]  /*0660*/  VIADD R7, R7, 0x4 ;  /* 0x0000000407077836 */ /* 0x000fe20000000000 */
[----:B---3--:R-:W-:-:S08]  /*0670*/  DFMA R8, R24, R8, R18 ;  /* 0x000000081808722b */ /* 0x008fd00000000012 */
[----:B--2---:R-:W-:-:S08]  /*0680*/  DFMA R8, R12, R10, R8 ;  /* 0x0000000a0c08722b */ /* 0x004fd00000000008 */
[----:B----4-:R-:W-:-:S08]  /*0690*/  DFMA R8, R14, R16, R8 ;  /* 0x000000100e08722b */ /* 0x010fd00000000008 */
[----:B-----5:R-:W-:-:S11]  /*06a0*/  DFMA R18, R20, R22, R8 ;  /* 0x000000161412722b */ /* 0x020fd60000000008 */
.L_x_3:
[----:B------:R-:W-:Y:S05]  /*06b0*/  @!P0 BRA `(.L_x_0) ;  /* 0x00000000007c8947 */ /* 0x000fea0003800000 */
[----:B------:R-:W-:Y:S01]  /*06c0*/  ISETP.NE.AND P1, PT, R26, 0x1, PT ;  /* 0x000000011a00780c */ /* 0x000fe20003f25270 */
[----:B------:R-:W0:Y:S01]  /*06d0*/  LDC.64 R10, c[0x0][0x380] ;  /* 0x0000e000ff0a7b82 */ /* 0x000e220000000a00 */
[----:B------:R-:W-:-:S04]  /*06e0*/  LOP3.LUT R14, R5, 0x1, RZ, 0xc0, !PT ;  /* 0x00000001050e7812 */ /* 0x000fc800078ec0ff */
[----:B------:R-:W-:-:S03]  /*06f0*/  ISETP.NE.U32.AND P0, PT, R14, 0x1, PT ;  /* 0x000000010e00780c */ /* 0x000fc60003f05070 */
[----:B------:R-:W1:Y:S04]  /*0700*/  LDC.64 R20, c[0x0][0x388] ;  /* 0x0000e200ff147b82 */ /* 0x000e680000000a00 */
[CC--:B------:R-:W-:Y:S01]  /*0710*/  @P1 IADD3 R15, PT, PT, R6.reuse, R7.reuse, RZ ;  /* 0x00000007060f1210 */ /* 0x0c0fe20007ffe0ff */
[C---:B------:R-:W-:Y:S01]  /*0720*/  @P1 IMAD R17, R7.reuse, R0, R3 ;  /* 0x0000000007111224 */ /* 0x040fe200078e0203 */
[----:B------:R-:W-:Y:S01]  /*0730*/  @P1 IADD3 R16, P2, PT, R6, R7, RZ ;  /* 0x0000000706101210 */ /* 0x000fe20007f5e0ff */
[----:B------:R-:W-:Y:S01]  /*0740*/  @P1 VIADD R7, R7, 0x2 ;  /* 0x0000000207071836 */ /* 0x000fe20000000000 */
[----:B------:R-:W2:Y:S08]  /*0750*/  @P1 LDC.64 R8, c[0x0][0x380] ;  /* 0x0000e000ff081b82 */ /* 0x000eb00000000a00 */
[----:B------:R-:W3:Y:S01]  /*0760*/  LDC.64 R12, c[0x0][0x380] ;  /* 0x0000e000ff0c7b82 */ /* 0x000ee20000000a00 */
[----:B0-----:R-:W-:-:S06]  /*0770*/  @P1 IMAD.WIDE.U32 R14, R15, 0x8, R10 ;  /* 0x000000080f0e1825 */ /* 0x001fcc00078e000a */
[----:B------:R-:W4:Y:S01]  /*0780*/  @P1 LDG.E.64 R14, desc[UR4][R14.64] ;  /* 0x000000040e0e1981 */ /* 0x000f22000c1e1b00 */
[----:B------:R-:W0:Y:S01]  /*0790*/  LDC.64 R4, c[0x0][0x388] ;  /* 0x0000e200ff047b82 */ /* 0x000e220000000a00 */
[----:B-1----:R-:W-:Y:S01]  /*07a0*/  @P1 IMAD.WIDE R20, R17, 0x8, R20 ;  /* 0x0000000811141825 */ /* 0x002fe200078e0214 */
[----:B------:R-:W-:-:S04]  /*07b0*/  @P1 IADD3.X R17, PT, PT, RZ, RZ, RZ, P2, !PT ;  /* 0x000000ffff111210 */ /* 0x000fc800017fe4ff */
[----:B------:R-:W4:Y:S01]  /*07c0*/  @P1 LDG.E.64 R10, desc[UR4][R20.64] ;  /* 0x00000004140a1981 */ /* 0x000f22000c1e1b00 */
[----:B--2---:R-:W-:Y:S01]  /*07d0*/  @P1 LEA R8, P2, R16, R8, 0x3 ;  /* 0x0000000810081211 */ /* 0x004fe200078418ff */
[----:B------:R-:W-:-:S03]  /*07e0*/  @P1 IMAD.WIDE R22, R0, 0x8, R20 ;  /* 0x0000000800161825 */ /* 0x000fc600078e0214 */
[----:B------:R-:W-:Y:S01]  /*07f0*/  @P1 LEA.HI.X R9, R16, R9, R17, 0x3, P2 ;  /* 0x0000000910091211 */ /* 0x000fe200010f1c11 */
[----:B------:R-:W-:Y:S01]  /*0800*/  @!P0 IMAD R25, R7, R0, R3 ;  /* 0x0000000007198224 */ /* 0x000fe200078e0203 */
[----:B------:R-:W-:Y:S02]  /*0810*/  @!P0 IADD3 R17, PT, PT, R6, R7, RZ ;  /* 0x0000000706118210 */ /* 0x000fe40007ffe0ff */
[----:B------:R-:W2:Y:S04]  /*0820*/  @P1 LDG.E.64 R6, desc[UR4][R22.64] ;  /* 0x0000000416061981 */ /* 0x000ea8000c1e1b00 */
[----:B------:R-:W2:Y:S01]  /*0830*/  @P1 LDG.E.64 R8, desc[UR4][R8.64+0x8] ;  /* 0x0000080408081981 */ /* 0x000ea2000c1e1b00 */
[----:B---3--:R-:W-:-:S04]  /*0840*/  @!P0 IMAD.WIDE.U32 R12, R17, 0x8, R12 ;  /* 0x00000008110c8825 */ /* 0x008fc800078e000c */
[----:B0-----:R-:W-:Y:S02]  /*0850*/  @!P0 IMAD.WIDE R4, R25, 0x8, R4 ;  /* 0x0000000819048825 */ /* 0x001fe400078e0204 */
[----:B------:R-:W3:Y:S04]  /*0860*/  @!P0 LDG.E.64 R12, desc[UR4][R12.64] ;  /* 0x000000040c0c8981 */ /* 0x000ee8000c1e1b00 */
[----:B------:R-:W3:Y:S01]  /*0870*/  @!P0 LDG.E.64 R4, desc[UR4][R4.64] ;  /* 0x0000000404048981 */ /* 0x000ee2000c1e1b00 */
[----:B----4-:R-:W-:-:S08]  /*0880*/  @P1 DFMA R10, R14, R10, R18 ;  /* 0x0000000a0e0a122b */ /* 0x010fd00000000012 */
[----:B--2---:R-:W-:-:S08]  /*0890*/  @P1 DFMA R18, R8, R6, R10 ;  /* 0x000000060812122b */ /* 0x004fd0000000000a */
[----:B---3--:R-:W-:-:S11]  /*08a0*/  @!P0 DFMA R18, R12, R4, R18 ;  /* 0x000000040c12822b */ /* 0x008fd60000000012 */
.L_x_0:
[----:B------:R-:W0:Y:S01]  /*08b0*/  LDC.64 R4, c[0x0][0x390] ;  /* 0x0000e400ff047b82 */ /* 0x000e220000000a00 */
[----:B------:R-:W-:-:S04]  /*08c0*/  IMAD R3, R2, R0, R3 ;  /* 0x0000000002037224 */ /* 0x000fc800078e0203 */
[----:B0-----:R-:W-:-:S05]  /*08d0*/  IMAD.WIDE R2, R3, 0x8, R4 ;  /* 0x0000000803027825 */ /* 0x001fca00078e0204 */
[----:B------:R-:W-:Y:S01]  /*08e0*/  STG.E.64 desc[UR4][R2.64], R18 ;  /* 0x0000001202007986 */ /* 0x000fe2000c101b04 */
[----:B------:R-:W-:Y:S05]  /*08f0*/  EXIT ;  /* 0x000000000000794d */ /* 0x000fea0003800000 */
.L_x_4:
[----:B------:R-:W-:-:S00]  /*0900*/  BRA `(.L_x_4) ;  /* 0xfffffffc00fc7947 */ /* 0x000fc0000383ffff */
[----:B------:R-:W-:-:S00]  /*0910*/  NOP ;  /* 0x0000000000007918 */ /* 0x000fc00000000000 */
        /* <DEDUP_REMOVED lines=14> */
.L_x_5:


//--------------------- .nv.shared.reserved.0     --------------------------
	.section	.nv.shared.reserved.0,"aw",@nobits
	.weak		__nv_reservedSMEM_offset_0_alias
	.size		__nv_reservedSMEM_offset_0_alias, 0, 64
	.other		__nv_reservedSMEM_offset_0_alias,@"STO_CUDA_RESERVED_SHARED STV_DEFAULT"
__nv_reservedSMEM_offset_0_alias:
	.zero		0
	.zero		64


//--------------------- .nv.constant0._Z9matrixMulPdS_S_iiii --------------------------
	.section	.nv.constant0._Z9matrixMulPdS_S_iiii,"a",@progbits
	.sectionflags	@""
	.align	4
.nv.constant0._Z9matrixMulPdS_S_iiii:
	.zero		936


//--------------------- SYMBOLS --------------------------

	.type		.nv.reservedSmem.offset0,@object
	.size		.nv.reservedSmem.offset0,0x4
